//
// Generated by NVIDIA NVVM Compiler
//
// Compiler Build ID: CL-36424714
// Cuda compilation tools, release 13.0, V13.0.88
// Based on NVVM 20.0.0
//

.version 9.0
.target sm_100
.address_size 64

	// .globl	_Z6phase1iiPii
// _ZZ6phase1iiPiiE1s has been demoted
// _ZZ6phase2iiPiiE1s has been demoted
// _ZZ6phase3iiPiiE1s has been demoted

.visible .entry _Z6phase1iiPii(
	.param .u32 _Z6phase1iiPii_param_0,
	.param .u32 _Z6phase1iiPii_param_1,
	.param .u64 .ptr .align 1 _Z6phase1iiPii_param_2,
	.param .u32 _Z6phase1iiPii_param_3
)
{
	.reg .b32 	%r<99>;
	.reg .b64 	%rd<5>;
	// demoted variable
	.shared .align 4 .b8 _ZZ6phase1iiPiiE1s[1024];
	ld.param.u32 	%r1, [_Z6phase1iiPii_param_1];
	ld.param.u64 	%rd1, [_Z6phase1iiPii_param_2];
	ld.param.u32 	%r2, [_Z6phase1iiPii_param_3];
	cvta.to.global.u64 	%rd2, %rd1;
	shl.b32 	%r3, %r1, 4;
	mov.u32 	%r4, %tid.y;
	mov.u32 	%r5, %tid.x;
	add.s32 	%r6, %r3, %r4;
	add.s32 	%r7, %r3, %r5;
	mad.lo.s32 	%r8, %r6, %r2, %r7;
	mul.wide.s32 	%rd3, %r8, 4;
	add.s64 	%rd4, %rd2, %rd3;
	ld.global.u32 	%r9, [%rd4];
	shl.b32 	%r10, %r4, 4;
	add.s32 	%r11, %r10, %r5;
	shl.b32 	%r12, %r11, 2;
	mov.u32 	%r13, _ZZ6phase1iiPiiE1s;
	add.s32 	%r14, %r13, %r12;
	st.shared.u32 	[%r14], %r9;
	bar.sync 	0;
	ld.shared.u32 	%r15, [%r14];
	shl.b32 	%r16, %r4, 6;
	add.s32 	%r17, %r13, %r16;
	ld.shared.u32 	%r18, [%r17];
	shl.b32 	%r19, %r5, 2;
	add.s32 	%r20, %r13, %r19;
	ld.shared.u32 	%r21, [%r20];
	add.s32 	%r22, %r21, %r18;
	min.s32 	%r23, %r15, %r22;
	st.shared.u32 	[%r14], %r23;
	bar.sync 	0;
	ld.shared.u32 	%r24, [%r14];
	ld.shared.u32 	%r25, [%r17+4];
	ld.shared.u32 	%r26, [%r20+64];
	add.s32 	%r27, %r26, %r25;
	min.s32 	%r28, %r24, %r27;
	st.shared.u32 	[%r14], %r28;
	bar.sync 	0;
	ld.shared.u32 	%r29, [%r14];
	ld.shared.u32 	%r30, [%r17+8];
	ld.shared.u32 	%r31, [%r20+128];
	add.s32 	%r32, %r31, %r30;
	min.s32 	%r33, %r29, %r32;
	st.shared.u32 	[%r14], %r33;
	bar.sync 	0;
	ld.shared.u32 	%r34, [%r14];
	ld.shared.u32 	%r35, [%r17+12];
	ld.shared.u32 	%r36, [%r20+192];
	add.s32 	%r37, %r36, %r35;
	min.s32 	%r38, %r34, %r37;
	st.shared.u32 	[%r14], %r38;
	bar.sync 	0;
	ld.shared.u32 	%r39, [%r14];
	ld.shared.u32 	%r40, [%r17+16];
	ld.shared.u32 	%r41, [%r20+256];
	add.s32 	%r42, %r41, %r40;
	min.s32 	%r43, %r39, %r42;
	st.shared.u32 	[%r14], %r43;
	bar.sync 	0;
	ld.shared.u32 	%r44, [%r14];
	ld.shared.u32 	%r45, [%r17+20];
	ld.shared.u32 	%r46, [%r20+320];
	add.s32 	%r47, %r46, %r45;
	min.s32 	%r48, %r44, %r47;
	st.shared.u32 	[%r14], %r48;
	bar.sync 	0;
	ld.shared.u32 	%r49, [%r14];
	ld.shared.u32 	%r50, [%r17+24];
	ld.shared.u32 	%r51, [%r20+384];
	add.s32 	%r52, %r51, %r50;
	min.s32 	%r53, %r49, %r52;
	st.shared.u32 	[%r14], %r53;
	bar.sync 	0;
	ld.shared.u32 	%r54, [%r14];
	ld.shared.u32 	%r55, [%r17+28];
	ld.shared.u32 	%r56, [%r20+448];
	add.s32 	%r57, %r56, %r55;
	min.s32 	%r58, %r54, %r57;
	st.shared.u32 	[%r14], %r58;
	bar.sync 	0;
	ld.shared.u32 	%r59, [%r14];
	ld.shared.u32 	%r60, [%r17+32];
	ld.shared.u32 	%r61, [%r20+512];
	add.s32 	%r62, %r61, %r60;
	min.s32 	%r63, %r59, %r62;
	st.shared.u32 	[%r14], %r63;
	bar.sync 	0;
	ld.shared.u32 	%r64, [%r14];
	ld.shared.u32 	%r65, [%r17+36];
	ld.shared.u32 	%r66, [%r20+576];
	add.s32 	%r67, %r66, %r65;
	min.s32 	%r68, %r64, %r67;
	st.shared.u32 	[%r14], %r68;
	bar.sync 	0;
	ld.shared.u32 	%r69, [%r14];
	ld.shared.u32 	%r70, [%r17+40];
	ld.shared.u32 	%r71, [%r20+640];
	add.s32 	%r72, %r71, %r70;
	min.s32 	%r73, %r69, %r72;
	st.shared.u32 	[%r14], %r73;
	bar.sync 	0;
	ld.shared.u32 	%r74, [%r14];
	ld.shared.u32 	%r75, [%r17+44];
	ld.shared.u32 	%r76, [%r20+704];
	add.s32 	%r77, %r76, %r75;
	min.s32 	%r78, %r74, %r77;
	st.shared.u32 	[%r14], %r78;
	bar.sync 	0;
	ld.shared.u32 	%r79, [%r14];
	ld.shared.u32 	%r80, [%r17+48];
	ld.shared.u32 	%r81, [%r20+768];
	add.s32 	%r82, %r81, %r80;
	min.s32 	%r83, %r79, %r82;
	st.shared.u32 	[%r14], %r83;
	bar.sync 	0;
	ld.shared.u32 	%r84, [%r14];
	ld.shared.u32 	%r85, [%r17+52];
	ld.shared.u32 	%r86, [%r20+832];
	add.s32 	%r87, %r86, %r85;
	min.s32 	%r88, %r84, %r87;
	st.shared.u32 	[%r14], %r88;
	bar.sync 	0;
	ld.shared.u32 	%r89, [%r14];
	ld.shared.u32 	%r90, [%r17+56];
	ld.shared.u32 	%r91, [%r20+896];
	add.s32 	%r92, %r91, %r90;
	min.s32 	%r93, %r89, %r92;
	st.shared.u32 	[%r14], %r93;
	bar.sync 	0;
	ld.shared.u32 	%r94, [%r14];
	ld.shared.u32 	%r95, [%r17+60];
	ld.shared.u32 	%r96, [%r20+960];
	add.s32 	%r97, %r96, %r95;
	min.s32 	%r98, %r94, %r97;
	st.shared.u32 	[%r14], %r98;
	st.global.u32 	[%rd4], %r98;
	ret;

}
	// .globl	_Z6phase2iiPii
.visible .entry _Z6phase2iiPii(
	.param .u32 _Z6phase2iiPii_param_0,
	.param .u32 _Z6phase2iiPii_param_1,
	.param .u64 .ptr .align 1 _Z6phase2iiPii_param_2,
	.param .u32 _Z6phase2iiPii_param_3
)
{
	.reg .pred 	%p<3>;
	.reg .b32 	%r<100>;
	.reg .b64 	%rd<9>;
	// demoted variable
	.shared .align 4 .b8 _ZZ6phase2iiPiiE1s[2048];
	ld.param.u32 	%r1, [_Z6phase2iiPii_param_1];
	ld.param.u64 	%rd1, [_Z6phase2iiPii_param_2];
	ld.param.u32 	%r2, [_Z6phase2iiPii_param_3];
	cvta.to.global.u64 	%rd2, %rd1;
	mov.u32 	%r3, %ctaid.x;
	setp.eq.s32 	%p1, %r3, 0;
	mov.u32 	%r4, %ctaid.y;
	setp.ge.u32 	%p2, %r4, %r1;
	selp.u32 	%r5, 1, 0, %p2;
	add.s32 	%r6, %r4, %r5;
	selp.b32 	%r7, %r6, 0, %p1;
	mad.lo.s32 	%r8, %r1, %r3, %r7;
	shl.b32 	%r9, %r8, 4;
	selp.b32 	%r10, %r1, 0, %p1;
	mad.lo.s32 	%r11, %r6, %r3, %r10;
	shl.b32 	%r12, %r11, 4;
	shl.b32 	%r13, %r1, 4;
	mov.u32 	%r14, %tid.y;
	mov.u32 	%r15, %tid.x;
	add.s32 	%r16, %r9, %r14;
	mul.lo.s32 	%r17, %r16, %r2;
	add.s32 	%r18, %r12, %r15;
	add.s32 	%r19, %r17, %r18;
	mul.wide.s32 	%rd3, %r19, 4;
	add.s64 	%rd4, %rd2, %rd3;
	ld.global.u32 	%r20, [%rd4];
	add.s32 	%r21, %r13, %r15;
	add.s32 	%r22, %r21, %r17;
	mul.wide.s32 	%rd5, %r22, 4;
	add.s64 	%rd6, %rd2, %rd5;
	ld.global.u32 	%r23, [%rd6];
	shl.b32 	%r24, %r14, 4;
	add.s32 	%r25, %r24, %r15;
	shl.b32 	%r26, %r25, 2;
	mov.u32 	%r27, _ZZ6phase2iiPiiE1s;
	add.s32 	%r28, %r27, %r26;
	st.shared.u32 	[%r28], %r23;
	add.s32 	%r29, %r13, %r14;
	mad.lo.s32 	%r30, %r29, %r2, %r18;
	mul.wide.s32 	%rd7, %r30, 4;
	add.s64 	%rd8, %rd2, %rd7;
	ld.global.u32 	%r31, [%rd8];
	st.shared.u32 	[%r28+1024], %r31;
	bar.sync 	0;
	shl.b32 	%r32, %r14, 6;
	add.s32 	%r33, %r27, %r32;
	ld.shared.u32 	%r34, [%r33];
	shl.b32 	%r35, %r15, 2;
	add.s32 	%r36, %r27, %r35;
	ld.shared.u32 	%r37, [%r36+1024];
	add.s32 	%r38, %r37, %r34;
	min.s32 	%r39, %r20, %r38;
	ld.shared.u32 	%r40, [%r33+4];
	ld.shared.u32 	%r41, [%r36+1088];
	add.s32 	%r42, %r41, %r40;
	min.s32 	%r43, %r39, %r42;
	ld.shared.u32 	%r44, [%r33+8];
	ld.shared.u32 	%r45, [%r36+1152];
	add.s32 	%r46, %r45, %r44;
	min.s32 	%r47, %r43, %r46;
	ld.shared.u32 	%r48, [%r33+12];
	ld.shared.u32 	%r49, [%r36+1216];
	add.s32 	%r50, %r49, %r48;
	min.s32 	%r51, %r47, %r50;
	ld.shared.u32 	%r52, [%r33+16];
	ld.shared.u32 	%r53, [%r36+1280];
	add.s32 	%r54, %r53, %r52;
	min.s32 	%r55, %r51, %r54;
	ld.shared.u32 	%r56, [%r33+20];
	ld.shared.u32 	%r57, [%r36+1344];
	add.s32 	%r58, %r57, %r56;
	min.s32 	%r59, %r55, %r58;
	ld.shared.u32 	%r60, [%r33+24];
	ld.shared.u32 	%r61, [%r36+1408];
	add.s32 	%r62, %r61, %r60;
	min.s32 	%r63, %r59, %r62;
	ld.shared.u32 	%r64, [%r33+28];
	ld.shared.u32 	%r65, [%r36+1472];
	add.s32 	%r66, %r65, %r64;
	min.s32 	%r67, %r63, %r66;
	ld.shared.u32 	%r68, [%r33+32];
	ld.shared.u32 	%r69, [%r36+1536];
	add.s32 	%r70, %r69, %r68;
	min.s32 	%r71, %r67, %r70;
	ld.shared.u32 	%r72, [%r33+36];
	ld.shared.u32 	%r73, [%r36+1600];
	add.s32 	%r74, %r73, %r72;
	min.s32 	%r75, %r71, %r74;
	ld.shared.u32 	%r76, [%r33+40];
	ld.shared.u32 	%r77, [%r36+1664];
	add.s32 	%r78, %r77, %r76;
	min.s32 	%r79, %r75, %r78;
	ld.shared.u32 	%r80, [%r33+44];
	ld.shared.u32 	%r81, [%r36+1728];
	add.s32 	%r82, %r81, %r80;
	min.s32 	%r83, %r79, %r82;
	ld.shared.u32 	%r84, [%r33+48];
	ld.shared.u32 	%r85, [%r36+1792];
	add.s32 	%r86, %r85, %r84;
	min.s32 	%r87, %r83, %r86;
	ld.shared.u32 	%r88, [%r33+52];
	ld.shared.u32 	%r89, [%r36+1856];
	add.s32 	%r90, %r89, %r88;
	min.s32 	%r91, %r87, %r90;
	ld.shared.u32 	%r92, [%r33+56];
	ld.shared.u32 	%r93, [%r36+1920];
	add.s32 	%r94, %r93, %r92;
	min.s32 	%r95, %r91, %r94;
	ld.shared.u32 	%r96, [%r33+60];
	ld.shared.u32 	%r97, [%r36+1984];
	add.s32 	%r98, %r97, %r96;
	min.s32 	%r99, %r95, %r98;
	st.global.u32 	[%rd4], %r99;
	ret;

}
	// .globl	_Z6phase3iiPii
.visible .entry _Z6phase3iiPii(
	.param .u32 _Z6phase3iiPii_param_0,
	.param .u32 _Z6phase3iiPii_param_1,
	.param .u64 .ptr .align 1 _Z6phase3iiPii_param_2,
	.param .u32 _Z6phase3iiPii_param_3
)
{
	.reg .pred 	%p<3>;
	.reg .b32 	%r<98>;
	.reg .b64 	%rd<9>;
	// demoted variable
	.shared .align 4 .b8 _ZZ6phase3iiPiiE1s[2048];
	ld.param.u32 	%r1, [_Z6phase3iiPii_param_1];
	ld.param.u64 	%rd1, [_Z6phase3iiPii_param_2];
	ld.param.u32 	%r2, [_Z6phase3iiPii_param_3];
	cvta.to.global.u64 	%rd2, %rd1;
	mov.u32 	%r3, %ctaid.x;
	setp.ge.u32 	%p1, %r3, %r1;
	selp.u32 	%r4, 1, 0, %p1;
	add.s32 	%r5, %r3, %r4;
	shl.b32 	%r6, %r5, 4;
	mov.u32 	%r7, %ctaid.y;
	setp.ge.u32 	%p2, %r7, %r1;
	selp.u32 	%r8, 1, 0, %p2;
	add.s32 	%r9, %r7, %r8;
	shl.b32 	%r10, %r9, 4;
	shl.b32 	%r11, %r1, 4;
	mov.u32 	%r12, %tid.y;
	mov.u32 	%r13, %tid.x;
	add.s32 	%r14, %r6, %r12;
	mul.lo.s32 	%r15, %r14, %r2;
	add.s32 	%r16, %r10, %r13;
	add.s32 	%r17, %r15, %r16;
	mul.wide.s32 	%rd3, %r17, 4;
	add.s64 	%rd4, %rd2, %rd3;
	ld.global.u32 	%r18, [%rd4];
	add.s32 	%r19, %r11, %r13;
	add.s32 	%r20, %r19, %r15;
	mul.wide.s32 	%rd5, %r20, 4;
	add.s64 	%rd6, %rd2, %rd5;
	ld.global.u32 	%r21, [%rd6];
	shl.b32 	%r22, %r12, 4;
	add.s32 	%r23, %r22, %r13;
	shl.b32 	%r24, %r23, 2;
	mov.u32 	%r25, _ZZ6phase3iiPiiE1s;
	add.s32 	%r26, %r25, %r24;
	st.shared.u32 	[%r26], %r21;
	add.s32 	%r27, %r11, %r12;
	mad.lo.s32 	%r28, %r27, %r2, %r16;
	mul.wide.s32 	%rd7, %r28, 4;
	add.s64 	%rd8, %rd2, %rd7;
	ld.global.u32 	%r29, [%rd8];
	st.shared.u32 	[%r26+1024], %r29;
	bar.sync 	0;
	shl.b32 	%r30, %r12, 6;
	add.s32 	%r31, %r25, %r30;
	ld.shared.u32 	%r32, [%r31];
	shl.b32 	%r33, %r13, 2;
	add.s32 	%r34, %r25, %r33;
	ld.shared.u32 	%r35, [%r34+1024];
	add.s32 	%r36, %r35, %r32;
	min.s32 	%r37, %r18, %r36;
	ld.shared.u32 	%r38, [%r31+4];
	ld.shared.u32 	%r39, [%r34+1088];
	add.s32 	%r40, %r39, %r38;
	min.s32 	%r41, %r37, %r40;
	ld.shared.u32 	%r42, [%r31+8];
	ld.shared.u32 	%r43, [%r34+1152];
	add.s32 	%r44, %r43, %r42;
	min.s32 	%r45, %r41, %r44;
	ld.shared.u32 	%r46, [%r31+12];
	ld.shared.u32 	%r47, [%r34+1216];
	add.s32 	%r48, %r47, %r46;
	min.s32 	%r49, %r45, %r48;
	ld.shared.u32 	%r50, [%r31+16];
	ld.shared.u32 	%r51, [%r34+1280];
	add.s32 	%r52, %r51, %r50;
	min.s32 	%r53, %r49, %r52;
	ld.shared.u32 	%r54, [%r31+20];
	ld.shared.u32 	%r55, [%r34+1344];
	add.s32 	%r56, %r55, %r54;
	min.s32 	%r57, %r53, %r56;
	ld.shared.u32 	%r58, [%r31+24];
	ld.shared.u32 	%r59, [%r34+1408];
	add.s32 	%r60, %r59, %r58;
	min.s32 	%r61, %r57, %r60;
	ld.shared.u32 	%r62, [%r31+28];
	ld.shared.u32 	%r63, [%r34+1472];
	add.s32 	%r64, %r63, %r62;
	min.s32 	%r65, %r61, %r64;
	ld.shared.u32 	%r66, [%r31+32];
	ld.shared.u32 	%r67, [%r34+1536];
	add.s32 	%r68, %r67, %r66;
	min.s32 	%r69, %r65, %r68;
	ld.shared.u32 	%r70, [%r31+36];
	ld.shared.u32 	%r71, [%r34+1600];
	add.s32 	%r72, %r71, %r70;
	min.s32 	%r73, %r69, %r72;
	ld.shared.u32 	%r74, [%r31+40];
	ld.shared.u32 	%r75, [%r34+1664];
	add.s32 	%r76, %r75, %r74;
	min.s32 	%r77, %r73, %r76;
	ld.shared.u32 	%r78, [%r31+44];
	ld.shared.u32 	%r79, [%r34+1728];
	add.s32 	%r80, %r79, %r78;
	min.s32 	%r81, %r77, %r80;
	ld.shared.u32 	%r82, [%r31+48];
	ld.shared.u32 	%r83, [%r34+1792];
	add.s32 	%r84, %r83, %r82;
	min.s32 	%r85, %r81, %r84;
	ld.shared.u32 	%r86, [%r31+52];
	ld.shared.u32 	%r87, [%r34+1856];
	add.s32 	%r88, %r87, %r86;
	min.s32 	%r89, %r85, %r88;
	ld.shared.u32 	%r90, [%r31+56];
	ld.shared.u32 	%r91, [%r34+1920];
	add.s32 	%r92, %r91, %r90;
	min.s32 	%r93, %r89, %r92;
	ld.shared.u32 	%r94, [%r31+60];
	ld.shared.u32 	%r95, [%r34+1984];
	add.s32 	%r96, %r95, %r94;
	min.s32 	%r97, %r93, %r96;
	st.global.u32 	[%rd4], %r97;
	ret;

}


// ===== COMPILED SASS (sm_100) =====

	.target	sm_100

	.elftype	@"ET_EXEC"


//--------------------- .note.nv.tkinfo           --------------------------
	.section	.note.nv.tkinfo,"",@"SHT_NOTE"
	.sectionflags	@"SHF_NOTE_NV_TKINFO"
	.tkinfo
        /*0018*/ 	.word	0x00000002
        /*0030*/ 	.string	""
        /*0030*/ 	.string	"ptxas"
        /*0030*/ 	.string	"Cuda compilation tools, release 13.0, V13.0.88"
        /*0030*/ 	.string	"Build cuda_13.0.r13.0/compiler.36424714_0"
        /*0030*/ 	.string	"-arch sm_100 -m 64 "



//--------------------- .note.nv.cuinfo           --------------------------
	.section	.note.nv.cuinfo,"",@"SHT_NOTE"
	.sectionflags	@"SHF_NOTE_NV_CUINFO"
        /*0018*/ 	.short	0x0002
        /*001a*/ 	.short	0x0064
        /*001c*/ 	.short	0x0082
	.zero		2


//--------------------- .nv.info                  --------------------------
	.section	.nv.info,"",@"SHT_CUDA_INFO"
	.align	4


	//----- nvinfo : EIATTR_REGCOUNT
	.align		4
        /*0000*/ 	.byte	0x04, 0x2f
        /*0002*/ 	.short	(.L_1 - .L_0)
	.align		4
.L_0:
        /*0004*/ 	.word	index@(_Z6phase1iiPii)
        /*0008*/ 	.word	0x0000000e


	//----- nvinfo : EIATTR_FRAME_SIZE
	.align		4
.L_1:
        /*000c*/ 	.byte	0x04, 0x11
        /*000e*/ 	.short	(.L_3 - .L_2)
	.align		4
.L_2:
        /*0010*/ 	.word	index@(_Z6phase1iiPii)
        /*0014*/ 	.word	0x00000000


	//----- nvinfo : EIATTR_REGCOUNT
	.align		4
.L_3:
        /*0018*/ 	.byte	0x04, 0x2f
        /*001a*/ 	.short	(.L_5 - .L_4)
	.align		4
.L_4:
        /*001c*/ 	.word	index@(_Z6phase2iiPii)
        /*0020*/ 	.word	0x0000001e


	//----- nvinfo : EIATTR_FRAME_SIZE
	.align		4
.L_5:
        /*0024*/ 	.byte	0x04, 0x11
        /*0026*/ 	.short	(.L_7 - .L_6)
	.align		4
.L_6:
        /*0028*/ 	.word	index@(_Z6phase2iiPii)
        /*002c*/ 	.word	0x00000000


	//----- nvinfo : EIATTR_REGCOUNT
	.align		4
.L_7:
        /*0030*/ 	.byte	0x04, 0x2f
        /*0032*/ 	.short	(.L_9 - .L_8)
	.align		4
.L_8:
        /*0034*/ 	.word	index@(_Z6phase3iiPii)
        /*0038*/ 	.word	0x0000001e


	//----- nvinfo : EIATTR_FRAME_SIZE
	.align		4
.L_9:
        /*003c*/ 	.byte	0x04, 0x11
        /*003e*/ 	.short	(.L_11 - .L_10)
	.align		4
.L_10:
        /*0040*/ 	.word	index@(_Z6phase3iiPii)
        /*0044*/ 	.word	0x00000000


	//----- nvinfo : EIATTR_MIN_STACK_SIZE
	.align		4
.L_11:
        /*0048*/ 	.byte	0x04, 0x12
        /*004a*/ 	.short	(.L_13 - .L_12)
	.align		4
.L_12:
        /*004c*/ 	.word	index@(_Z6phase3iiPii)
        /*0050*/ 	.word	0x00000000


	//----- nvinfo : EIATTR_MIN_STACK_SIZE
	.align		4
.L_13:
        /*0054*/ 	.byte	0x04, 0x12
        /*0056*/ 	.short	(.L_15 - .L_14)
	.align		4
.L_14:
        /*0058*/ 	.word	index@(_Z6phase2iiPii)
        /*005c*/ 	.word	0x00000000


	//----- nvinfo : EIATTR_MIN_STACK_SIZE
	.align		4
.L_15:
        /*0060*/ 	.byte	0x04, 0x12
        /*0062*/ 	.short	(.L_17 - .L_16)
	.align		4
.L_16:
        /*0064*/ 	.word	index@(_Z6phase1iiPii)
        /*0068*/ 	.word	0x00000000
.L_17:


//--------------------- .nv.compat                --------------------------
	.section	.nv.compat,"",@"SHT_CUDA_COMPAT_INFO"
	.align	4
        /*0000*/ 	.byte	0x02, 0x09, 0x00, 0x00, 0x02, 0x02, 0x01, 0x00, 0x02, 0x05, 0x05, 0x00, 0x03, 0x07, 0x01, 0x01
        /*0010*/ 	.byte	0x02, 0x03, 0x00, 0x00, 0x02, 0x06, 0x01, 0x00, 0x04, 0x0b, 0x08, 0x00, 0x09, 0x00, 0x00, 0x00
        /*0020*/ 	.byte	0x00, 0x00, 0x00, 0x00


//--------------------- .nv.info._Z6phase3iiPii   --------------------------
	.section	.nv.info._Z6phase3iiPii,"",@"SHT_CUDA_INFO"
	.sectionflags	@""
	.align	4


	//----- nvinfo : EIATTR_CUDA_API_VERSION
	.align		4
        /*0000*/ 	.byte	0x04, 0x37
        /*0002*/ 	.short	(.L_19 - .L_18)
.L_18:
        /*0004*/ 	.word	0x00000082


	//----- nvinfo : EIATTR_KPARAM_INFO
	.align		4
.L_19:
        /*0008*/ 	.byte	0x04, 0x17
        /*000a*/ 	.short	(.L_21 - .L_20)
.L_20:
        /*000c*/ 	.word	0x00000000
        /*0010*/ 	.short	0x0003
        /*0012*/ 	.short	0x0010
        /*0014*/ 	.byte	0x00, 0xf0, 0x11, 0x00


	//----- nvinfo : EIATTR_KPARAM_INFO
	.align		4
.L_21:
        /*0018*/ 	.byte	0x04, 0x17
        /*001a*/ 	.short	(.L_23 - .L_22)
.L_22:
        /*001c*/ 	.word	0x00000000
        /*0020*/ 	.short	0x0002
        /*0022*/ 	.short	0x0008
        /*0024*/ 	.byte	0x00, 0xf5, 0x21, 0x00


	//----- nvinfo : EIATTR_KPARAM_INFO
	.align		4
.L_23:
        /*0028*/ 	.byte	0x04, 0x17
        /*002a*/ 	.short	(.L_25 - .L_24)
.L_24:
        /*002c*/ 	.word	0x00000000
        /*0030*/ 	.short	0x0001
        /*0032*/ 	.short	0x0004
        /*0034*/ 	.byte	0x00, 0xf0, 0x11, 0x00


	//----- nvinfo : EIATTR_KPARAM_INFO
	.align		4
.L_25:
        /*0038*/ 	.byte	0x04, 0x17
        /*003a*/ 	.short	(.L_27 - .L_26)
.L_26:
        /*003c*/ 	.word	0x00000000
        /*0040*/ 	.short	0x0000
        /*0042*/ 	.short	0x0000
        /*0044*/ 	.byte	0x00, 0xf0, 0x11, 0x00


	//----- nvinfo : EIATTR_SPARSE_MMA_MASK
	.align		4
.L_27:
        /*0048*/ 	.byte	0x03, 0x50
        /*004a*/ 	.short	0x0000


	//----- nvinfo : EIATTR_MAXREG_COUNT
	.align		4
        /*004c*/ 	.byte	0x03, 0x1b
        /*004e*/ 	.short	0x00ff


	//----- nvinfo : EIATTR_NUM_BARRIERS
	.align		4
        /*0050*/ 	.byte	0x02, 0x4c
        /*0052*/ 	.byte	0x01
	.zero		1


	//----- nvinfo : EIATTR_MERCURY_ISA_VERSION
	.align		4
        /*0054*/ 	.byte	0x03, 0x5f
        /*0056*/ 	.short	0x0101


	//----- nvinfo : EIATTR_VRC_CTA_INIT_COUNT
	.align		4
        /*0058*/ 	.byte	0x02, 0x4a
	.zero		1
	.zero		1


	//----- nvinfo : EIATTR_EXIT_INSTR_OFFSETS
	.align		4
        /*005c*/ 	.byte	0x04, 0x1c
        /*005e*/ 	.short	(.L_29 - .L_28)


	//   ....[0]....
.L_28:
        /*0060*/ 	.word	0x000004d0


	//----- nvinfo : EIATTR_CBANK_PARAM_SIZE
	.align		4
.L_29:
        /*0064*/ 	.byte	0x03, 0x19
        /*0066*/ 	.short	0x0014


	//----- nvinfo : EIATTR_PARAM_CBANK
	.align		4
        /*0068*/ 	.byte	0x04, 0x0a
        /*006a*/ 	.short	(.L_31 - .L_30)
	.align		4
.L_30:
        /*006c*/ 	.word	index@(.nv.constant0._Z6phase3iiPii)
        /*0070*/ 	.short	0x0380
        /*0072*/ 	.short	0x0014


	//----- nvinfo : EIATTR_SW_WAR
	.align		4
.L_31:
        /*0074*/ 	.byte	0x04, 0x36
        /*0076*/ 	.short	(.L_33 - .L_32)
.L_32:
        /*0078*/ 	.word	0x00000008
.L_33:


//--------------------- .nv.info._Z6phase2iiPii   --------------------------
	.section	.nv.info._Z6phase2iiPii,"",@"SHT_CUDA_INFO"
	.sectionflags	@""
	.align	4


	//----- nvinfo : EIATTR_CUDA_API_VERSION
	.align		4
        /*0000*/ 	.byte	0x04, 0x37
        /*0002*/ 	.short	(.L_35 - .L_34)
.L_34:
        /*0004*/ 	.word	0x00000082


	//----- nvinfo : EIATTR_KPARAM_INFO
	.align		4
.L_35:
        /*0008*/ 	.byte	0x04, 0x17
        /*000a*/ 	.short	(.L_37 - .L_36)
.L_36:
        /*000c*/ 	.word	0x00000000
        /*0010*/ 	.short	0x0003
        /*0012*/ 	.short	0x0010
        /*0014*/ 	.byte	0x00, 0xf0, 0x11, 0x00


	//----- nvinfo : EIATTR_KPARAM_INFO
	.align		4
.L_37:
        /*0018*/ 	.byte	0x04, 0x17
        /*001a*/ 	.short	(.L_39 - .L_38)
.L_38:
        /*001c*/ 	.word	0x00000000
        /*0020*/ 	.short	0x0002
        /*0022*/ 	.short	0x0008
        /*0024*/ 	.byte	0x00, 0xf5, 0x21, 0x00


	//----- nvinfo : EIATTR_KPARAM_INFO
	.align		4
.L_39:
        /*0028*/ 	.byte	0x04, 0x17
        /*002a*/ 	.short	(.L_41 - .L_40)
.L_40:
        /*002c*/ 	.word	0x00000000
        /*0030*/ 	.short	0x0001
        /*0032*/ 	.short	0x0004
        /*0034*/ 	.byte	0x00, 0xf0, 0x11, 0x00


	//----- nvinfo : EIATTR_KPARAM_INFO
	.align		4
.L_41:
        /*0038*/ 	.byte	0x04, 0x17
        /*003a*/ 	.short	(.L_43 - .L_42)
.L_42:
        /*003c*/ 	.word	0x00000000
        /*0040*/ 	.short	0x0000
        /*0042*/ 	.short	0x0000
        /*0044*/ 	.byte	0x00, 0xf0, 0x11, 0x00


	//----- nvinfo : EIATTR_SPARSE_MMA_MASK
	.align		4
.L_43:
        /*0048*/ 	.byte	0x03, 0x50
        /*004a*/ 	.short	0x0000


	//----- nvinfo : EIATTR_MAXREG_COUNT
	.align		4
        /*004c*/ 	.byte	0x03, 0x1b
        /*004e*/ 	.short	0x00ff


	//----- nvinfo : EIATTR_NUM_BARRIERS
	.align		4
        /*0050*/ 	.byte	0x02, 0x4c
        /*0052*/ 	.byte	0x01
	.zero		1


	//----- nvinfo : EIATTR_MERCURY_ISA_VERSION
	.align		4
        /*0054*/ 	.byte	0x03, 0x5f
        /*0056*/ 	.short	0x0101


	//----- nvinfo : EIATTR_VRC_CTA_INIT_COUNT
	.align		4
        /*0058*/ 	.byte	0x02, 0x4a
	.zero		1
	.zero		1


	//----- nvinfo : EIATTR_EXIT_INSTR_OFFSETS
	.align		4
        /*005c*/ 	.byte	0x04, 0x1c
        /*005e*/ 	.short	(.L_45 - .L_44)


	//   ....[0]....
.L_44:
        /*0060*/ 	.word	0x000004d0


	//----- nvinfo : EIATTR_CBANK_PARAM_SIZE
	.align		4
.L_45:
        /*0064*/ 	.byte	0x03, 0x19
        /*0066*/ 	.short	0x0014


	//----- nvinfo : EIATTR_PARAM_CBANK
	.align		4
        /*0068*/ 	.byte	0x04, 0x0a
        /*006a*/ 	.short	(.L_47 - .L_46)
	.align		4
.L_46:
        /*006c*/ 	.word	index@(.nv.constant0._Z6phase2iiPii)
        /*0070*/ 	.short	0x0380
        /*0072*/ 	.short	0x0014


	//----- nvinfo : EIATTR_SW_WAR
	.align		4
.L_47:
        /*0074*/ 	.byte	0x04, 0x36
        /*0076*/ 	.short	(.L_49 - .L_48)
.L_48:
        /*0078*/ 	.word	0x00000008
.L_49:


//--------------------- .nv.info._Z6phase1iiPii   --------------------------
	.section	.nv.info._Z6phase1iiPii,"",@"SHT_CUDA_INFO"
	.sectionflags	@""
	.align	4


	//----- nvinfo : EIATTR_CUDA_API_VERSION
	.align		4
        /*0000*/ 	.byte	0x04, 0x37
        /*0002*/ 	.short	(.L_51 - .L_50)
.L_50:
        /*0004*/ 	.word	0x00000082


	//----- nvinfo : EIATTR_KPARAM_INFO
	.align		4
.L_51:
        /*0008*/ 	.byte	0x04, 0x17
        /*000a*/ 	.short	(.L_53 - .L_52)
.L_52:
        /*000c*/ 	.word	0x00000000
        /*0010*/ 	.short	0x0003
        /*0012*/ 	.short	0x0010
        /*0014*/ 	.byte	0x00, 0xf0, 0x11, 0x00


	//----- nvinfo : EIATTR_KPARAM_INFO
	.align		4
.L_53:
        /*0018*/ 	.byte	0x04, 0x17
        /*001a*/ 	.short	(.L_55 - .L_54)
.L_54:
        /*001c*/ 	.word	0x00000000
        /*0020*/ 	.short	0x0002
        /*0022*/ 	.short	0x0008
        /*0024*/ 	.byte	0x00, 0xf5, 0x21, 0x00


	//----- nvinfo : EIATTR_KPARAM_INFO
	.align		4
.L_55:
        /*0028*/ 	.byte	0x04, 0x17
        /*002a*/ 	.short	(.L_57 - .L_56)
.L_56:
        /*002c*/ 	.word	0x00000000
        /*0030*/ 	.short	0x0001
        /*0032*/ 	.short	0x0004
        /*0034*/ 	.byte	0x00, 0xf0, 0x11, 0x00


	//----- nvinfo : EIATTR_KPARAM_INFO
	.align		4
.L_57:
        /*0038*/ 	.byte	0x04, 0x17
        /*003a*/ 	.short	(.L_59 - .L_58)
.L_58:
        /*003c*/ 	.word	0x00000000
        /*0040*/ 	.short	0x0000
        /*0042*/ 	.short	0x0000
        /*0044*/ 	.byte	0x00, 0xf0, 0x11, 0x00


	//----- nvinfo : EIATTR_SPARSE_MMA_MASK
	.align		4
.L_59:
        /*0048*/ 	.byte	0x03, 0x50
        /*004a*/ 	.short	0x0000


	//----- nvinfo : EIATTR_MAXREG_COUNT
	.align		4
        /*004c*/ 	.byte	0x03, 0x1b
        /*004e*/ 	.short	0x00ff


	//----- nvinfo : EIATTR_NUM_BARRIERS
	.align		4
        /*0050*/ 	.byte	0x02, 0x4c
        /*0052*/ 	.byte	0x01
	.zero		1


	//----- nvinfo : EIATTR_MERCURY_ISA_VERSION
	.align		4
        /*0054*/ 	.byte	0x03, 0x5f
        /*0056*/ 	.short	0x0101


	//----- nvinfo : EIATTR_VRC_CTA_INIT_COUNT
	.align		4
        /*0058*/ 	.byte	0x02, 0x4a
	.zero		1
	.zero		1


	//----- nvinfo : EIATTR_EXIT_INSTR_OFFSETS
	.align		4
        /*005c*/ 	.byte	0x04, 0x1c
        /*005e*/ 	.short	(.L_61 - .L_60)


	//   ....[0]....
.L_60:
        /*0060*/ 	.word	0x00000750


	//----- nvinfo : EIATTR_CBANK_PARAM_SIZE
	.align		4
.L_61:
        /*0064*/ 	.byte	0x03, 0x19
        /*0066*/ 	.short	0x0014


	//----- nvinfo : EIATTR_PARAM_CBANK
	.align		4
        /*0068*/ 	.byte	0x04, 0x0a
        /*006a*/ 	.short	(.L_63 - .L_62)
	.align		4
.L_62:
        /*006c*/ 	.word	index@(.nv.constant0._Z6phase1iiPii)
        /*0070*/ 	.short	0x0380
        /*0072*/ 	.short	0x0014


	//----- nvinfo : EIATTR_SW_WAR
	.align		4
.L_63:
        /*0074*/ 	.byte	0x04, 0x36
        /*0076*/ 	.short	(.L_65 - .L_64)
.L_64:
        /*0078*/ 	.word	0x00000008
.L_65:


//--------------------- .nv.callgraph             --------------------------
	.section	.nv.callgraph,"",@"SHT_CUDA_CALLGRAPH"
	.align	4
	.sectionentsize	8
	.align		4
        /*0000*/ 	.word	0x00000000
	.align		4
        /*0004*/ 	.word	0xffffffff
	.align		4
        /*0008*/ 	.word	0x00000000
	.align		4
        /*000c*/ 	.word	0xfffffffe
	.align		4
        /*0010*/ 	.word	0x00000000
	.align		4
        /*0014*/ 	.word	0xfffffffd
	.align		4
        /*0018*/ 	.word	0x00000000
	.align		4
        /*001c*/ 	.word	0xfffffffc


//--------------------- .text._Z6phase3iiPii      --------------------------
	.section	.text._Z6phase3iiPii,"ax",@progbits
	.align	128
        .global         _Z6phase3iiPii
        .type           _Z6phase3iiPii,@function
        .size           _Z6phase3iiPii,(.L_x_3 - _Z6phase3iiPii)
        .other          _Z6phase3iiPii,@"STO_CUDA_ENTRY STV_DEFAULT"
_Z6phase3iiPii:
.text._Z6phase3iiPii:
[----:B------:R-:W-:Y:S08]  /*0000*/  LDC R1, c[0x0][0x37c] ;  /* 0x0000df00ff017b82 */ /* 0x000ff00000000800 */
[----:B------:R-:W0:Y:S01]  /*0010*/  S2UR UR4, SR_CTAID.X ;  /* 0x00000000000479c3 */ /* 0x000e220000002500 */
[----:B------:R-:W1:Y:S01]  /*0020*/  S2R R13, SR_TID.X ;  /* 0x00000000000d7919 */ /* 0x000e620000002100 */
[----:B------:R-:W2:Y:S01]  /*0030*/  LDCU UR8, c[0x0][0x390] ;  /* 0x00007200ff0877ac */ /* 0x000ea20008000800 */
[----:B------:R-:W3:Y:S05]  /*0040*/  S2R R24, SR_TID.Y ;  /* 0x0000000000187919 */ /* 0x000eea0000002200 */
[----:B------:R-:W4:Y:S08]  /*0050*/  LDC R4, c[0x0][0x384] ;  /* 0x0000e100ff047b82 */ /* 0x000f300000000800 */
[----:B------:R-:W5:Y:S08]  /*0060*/  S2UR UR5, SR_CTAID.Y ;  /* 0x00000000000579c3 */ /* 0x000f700000002600 */
[----:B------:R-:W2:Y:S01]  /*0070*/  LDC.64 R2, c[0x0][0x388] ;  /* 0x0000e200ff027b82 */ /* 0x000ea20000000a00 */
[----:B0-----:R-:W-:-:S06]  /*0080*/  UIADD3 UR6, UPT, UPT, UR4, 0x1, URZ ;  /* 0x0000000104067890 */ /* 0x001fcc000fffe0ff */
[----:B------:R-:W-:Y:S01]  /*0090*/  IMAD.U32 R7, RZ, RZ, UR6 ;  /* 0x00000006ff077e24 */ /* 0x000fe2000f8e00ff */
[C---:B----4-:R-:W-:Y:S01]  /*00a0*/  ISETP.LE.U32.AND P0, PT, R4.reuse, UR4, PT ;  /* 0x0000000404007c0c */ /* 0x050fe2000bf03070 */
[C---:B-1----:R-:W-:Y:S01]  /*00b0*/  IMAD R5, R4.reuse, 0x10, R13 ;  /* 0x0000001004057824 */ /* 0x042fe200078e020d */
[C---:B-----5:R-:W-:Y:S01]  /*00c0*/  ISETP.LE.U32.AND P1, PT, R4.reuse, UR5, PT ;  /* 0x0000000504007c0c */ /* 0x060fe2000bf23070 */
[----:B------:R-:W-:Y:S01]  /*00d0*/  UIADD3 UR7, UPT, UPT, UR5, 0x1, URZ ;  /* 0x0000000105077890 */ /* 0x000fe2000fffe0ff */
[----:B---3--:R-:W-:-:S09]  /*00e0*/  IMAD R4, R4, 0x10, R24 ;  /* 0x0000001004047824 */ /* 0x008fd200078e0218 */
[----:B------:R-:W-:Y:S02]  /*00f0*/  @!P0 IMAD R7, RZ, RZ, UR4 ;  /* 0x00000004ff078e24 */ /* 0x000fe4000f8e02ff */
[----:B------:R-:W-:Y:S02]  /*0100*/  IMAD.U32 R6, RZ, RZ, UR7 ;  /* 0x00000007ff067e24 */ /* 0x000fe4000f8e00ff */
[----:B------:R-:W-:Y:S01]  /*0110*/  IMAD R0, R7, 0x10, R24 ;  /* 0x0000001007007824 */ /* 0x000fe200078e0218 */
[----:B------:R-:W0:Y:S01]  /*0120*/  LDCU.64 UR6, c[0x0][0x358] ;  /* 0x00006b00ff0677ac */ /* 0x000e220008000a00 */
[----:B------:R-:W-:Y:S02]  /*0130*/  @!P1 IMAD R6, RZ, RZ, UR5 ;  /* 0x00000005ff069e24 */ /* 0x000fe4000f8e02ff */
[----:B--2---:R-:W-:Y:S02]  /*0140*/  IMAD R5, R0, UR8, R5 ;  /* 0x0000000800057c24 */ /* 0x004fe4000f8e0205 */
[----:B------:R-:W-:-:S04]  /*0150*/  IMAD R9, R6, 0x10, R13 ;  /* 0x0000001006097824 */ /* 0x000fc800078e020d */
[----:B------:R-:W-:Y:S02]  /*0160*/  IMAD R7, R4, UR8, R9 ;  /* 0x0000000804077c24 */ /* 0x000fe4000f8e0209 */
[----:B------:R-:W-:-:S04]  /*0170*/  IMAD.WIDE R4, R5, 0x4, R2 ;  /* 0x0000000405047825 */ /* 0x000fc800078e0202 */
[----:B------:R-:W-:Y:S01]  /*0180*/  IMAD.WIDE R6, R7, 0x4, R2 ;  /* 0x0000000407067825 */ /* 0x000fe200078e0202 */
[----:B0-----:R-:W2:Y:S04]  /*0190*/  LDG.E R8, desc[UR6][R4.64] ;  /* 0x0000000604087981 */ /* 0x001ea8000c1e1900 */
[----:B------:R-:W3:Y:S01]  /*01a0*/  LDG.E R10, desc[UR6][R6.64] ;  /* 0x00000006060a7981 */ /* 0x000ee2000c1e1900 */
[----:B------:R-:W-:-:S04]  /*01b0*/  IMAD R9, R0, UR8, R9 ;  /* 0x0000000800097c24 */ /* 0x000fc8000f8e0209 */
[----:B------:R-:W-:-:S05]  /*01c0*/  IMAD.WIDE R2, R9, 0x4, R2 ;  /* 0x0000000409027825 */ /* 0x000fca00078e0202 */
[----:B------:R-:W4:Y:S01]  /*01d0*/  LDG.E R9, desc[UR6][R2.64] ;  /* 0x0000000602097981 */ /* 0x000f22000c1e1900 */
[----:B------:R-:W0:Y:S01]  /*01e0*/  S2UR UR5, SR_CgaCtaId ;  /* 0x00000000000579c3 */ /* 0x000e220000008800 */
[----:B------:R-:W-:Y:S01]  /*01f0*/  UMOV UR4, 0x400 ;  /* 0x0000040000047882 */ /* 0x000fe20000000000 */
[----:B------:R-:W-:Y:S01]  /*0200*/  IMAD R0, R24, 0x10, R13 ;  /* 0x0000001018007824 */ /* 0x000fe200078e020d */
[----:B0-----:R-:W-:-:S06]  /*0210*/  ULEA UR4, UR5, UR4, 0x18 ;  /* 0x0000000405047291 */ /* 0x001fcc000f8ec0ff */
[----:B------:R-:W-:Y:S02]  /*0220*/  LEA R11, R0, UR4, 0x2 ;  /* 0x00000004000b7c11 */ /* 0x000fe4000f8e10ff */
[----:B------:R-:W-:Y:S02]  /*0230*/  LEA R0, R13, UR4, 0x2 ;  /* 0x000000040d007c11 */ /* 0x000fe4000f8e10ff */
[----:B------:R-:W-:Y:S01]  /*0240*/  LEA R24, R24, UR4, 0x6 ;  /* 0x0000000418187c11 */ /* 0x000fe2000f8e30ff */
[----:B--2---:R-:W-:Y:S04]  /*0250*/  STS [R11], R8 ;  /* 0x000000080b007388 */ /* 0x004fe80000000800 */
[----:B---3--:R-:W-:Y:S01]  /*0260*/  STS [R11+0x400], R10 ;  /* 0x0004000a0b007388 */ /* 0x008fe20000000800 */
[----:B------:R-:W-:Y:S06]  /*0270*/  BAR.SYNC.DEFER_BLOCKING 0x0 ;  /* 0x0000000000007b1d */ /* 0x000fec0000010000 */
[----:B------:R-:W-:Y:S04]  /*0280*/  LDS R20, [R0+0x400] ;  /* 0x0004000000147984 */ /* 0x000fe80000000800 */
[----:B------:R-:W4:Y:S04]  /*0290*/  LDS.128 R12, [R24] ;  /* 0x00000000180c7984 */ /* 0x000f280000000c00 */
[----:B------:R-:W0:Y:S04]  /*02a0*/  LDS R22, [R0+0x440] ;  /* 0x0004400000167984 */ /* 0x000e280000000800 */
[----:B------:R-:W1:Y:S04]  /*02b0*/  LDS R25, [R0+0x480] ;  /* 0x0004800000197984 */ /* 0x000e680000000800 */
[----:B------:R-:W2:Y:S04]  /*02c0*/  LDS R26, [R0+0x4c0] ;  /* 0x0004c000001a7984 */ /* 0x000ea80000000800 */
[----:B------:R-:W-:Y:S04]  /*02d0*/  LDS R17, [R0+0x500] ;  /* 0x0005000000117984 */ /* 0x000fe80000000800 */
[----:B------:R-:W3:Y:S04]  /*02e0*/  LDS.128 R4, [R24+0x10] ;  /* 0x0000100018047984 */ /* 0x000ee80000000c00 */
[----:B------:R-:W5:Y:S04]  /*02f0*/  LDS R16, [R0+0x540] ;  /* 0x0005400000107984 */ /* 0x000f680000000800 */
[----:B------:R-:W5:Y:S04]  /*0300*/  LDS R19, [R0+0x580] ;  /* 0x0005800000137984 */ /* 0x000f680000000800 */
[----:B------:R-:W5:Y:S04]  /*0310*/  LDS R18, [R0+0x5c0] ;  /* 0x0005c00000127984 */ /* 0x000f680000000800 */
[----:B------:R-:W-:Y:S01]  /*0320*/  LDS R21, [R0+0x600] ;  /* 0x0006000000157984 */ /* 0x000fe20000000800 */
[----:B----4-:R-:W-:-:S03]  /*0330*/  VIADDMNMX R12, R20, R12, R9, PT ;  /* 0x0000000c140c7246 */ /* 0x010fc60003800109 */
[----:B------:R-:W-:Y:S01]  /*0340*/  LDS R23, [R0+0x680] ;  /* 0x0006800000177984 */ /* 0x000fe20000000800 */
[----:B0-----:R-:W-:-:S03]  /*0350*/  VIADDMNMX R12, R22, R13, R12, PT ;  /* 0x0000000d160c7246 */ /* 0x001fc6000380010c */
[----:B------:R-:W0:Y:S01]  /*0360*/  LDS.128 R8, [R24+0x20] ;  /* 0x0000200018087984 */ /* 0x000e220000000c00 */
[----:B-1----:R-:W-:-:S03]  /*0370*/  VIADDMNMX R12, R25, R14, R12, PT ;  /* 0x0000000e190c7246 */ /* 0x002fc6000380010c */
[----:B------:R-:W1:Y:S01]  /*0380*/  LDS R20, [R0+0x640] ;  /* 0x0006400000147984 */ /* 0x000e620000000800 */
[----:B--2---:R-:W-:-:S03]  /*0390*/  VIADDMNMX R27, R26, R15, R12, PT ;  /* 0x0000000f1a1b7246 */ /* 0x004fc6000380010c */
[----:B------:R-:W2:Y:S04]  /*03a0*/  LDS R22, [R0+0x6c0] ;  /* 0x0006c00000167984 */ /* 0x000ea80000000800 */
[----:B------:R-:W-:Y:S01]  /*03b0*/  LDS R25, [R0+0x700] ;  /* 0x0007000000197984 */ /* 0x000fe20000000800 */
[----:B---3--:R-:W-:-:S03]  /*03c0*/  VIADDMNMX R4, R17, R4, R27, PT ;  /* 0x0000000411047246 */ /* 0x008fc6000380011b */
[----:B------:R-:W3:Y:S01]  /*03d0*/  LDS.128 R12, [R24+0x30] ;  /* 0x00003000180c7984 */ /* 0x000ee20000000c00 */
[----:B-----5:R-:W-:-:S03]  /*03e0*/  VIADDMNMX R5, R16, R5, R4, PT ;  /* 0x0000000510057246 */ /* 0x020fc60003800104 */
[----:B------:R-:W4:Y:S01]  /*03f0*/  LDS R26, [R0+0x740] ;  /* 0x00074000001a7984 */ /* 0x000f220000000800 */
[----:B------:R-:W-:-:S03]  /*0400*/  VIADDMNMX R5, R19, R6, R5, PT ;  /* 0x0000000613057246 */ /* 0x000fc60003800105 */
[----:B------:R-:W5:Y:S01]  /*0410*/  LDS R17, [R0+0x780] ;  /* 0x0007800000117984 */ /* 0x000f620000000800 */
[----:B------:R-:W-:-:S03]  /*0420*/  VIADDMNMX R5, R18, R7, R5, PT ;  /* 0x0000000712057246 */ /* 0x000fc60003800105 */
[----:B------:R-:W5:Y:S01]  /*0430*/  LDS R4, [R0+0x7c0] ;  /* 0x0007c00000047984 */ /* 0x000f620000000800 */
[----:B0-----:R-:W-:-:S04]  /*0440*/  VIADDMNMX R5, R21, R8, R5, PT ;  /* 0x0000000815057246 */ /* 0x001fc80003800105 */
[----:B-1----:R-:W-:-:S04]  /*0450*/  VIADDMNMX R5, R20, R9, R5, PT ;  /* 0x0000000914057246 */ /* 0x002fc80003800105 */
[----:B------:R-:W-:-:S04]  /*0460*/  VIADDMNMX R5, R23, R10, R5, PT ;  /* 0x0000000a17057246 */ /* 0x000fc80003800105 */
[----:B--2---:R-:W-:-:S04]  /*0470*/  VIADDMNMX R5, R22, R11, R5, PT ;  /* 0x0000000b16057246 */ /* 0x004fc80003800105 */
[----:B---3--:R-:W-:-:S04]  /*0480*/  VIADDMNMX R5, R25, R12, R5, PT ;  /* 0x0000000c19057246 */ /* 0x008fc80003800105 */
[----:B----4-:R-:W-:-:S04]  /*0490*/  VIADDMNMX R5, R26, R13, R5, PT ;  /* 0x0000000d1a057246 */ /* 0x010fc80003800105 */
[----:B-----5:R-:W-:-:S04]  /*04a0*/  VIADDMNMX R5, R17, R14, R5, PT ;  /* 0x0000000e11057246 */ /* 0x020fc80003800105 */
[----:B------:R-:W-:-:S05]  /*04b0*/  VIADDMNMX R5, R4, R15, R5, PT ;  /* 0x0000000f04057246 */ /* 0x000fca0003800105 */
[----:B------:R-:W-:Y:S01]  /*04c0*/  STG.E desc[UR6][R2.64], R5 ;  /* 0x0000000502007986 */ /* 0x000fe2000c101906 */
[----:B------:R-:W-:Y:S05]  /*04d0*/  EXIT ;  /* 0x000000000000794d */ /* 0x000fea0003800000 */
.L_x_0:
[----:B------:R-:W-:-:S00]  /*04e0*/  BRA `(.L_x_0) ;  /* 0xfffffffc00fc7947 */ /* 0x000fc0000383ffff */
[----:B------:R-:W-:-:S00]  /*04f0*/  NOP ;  /* 0x0000000000007918 */ /* 0x000fc00000000000 */
        /* <DEDUP_REMOVED lines=8> */
.L_x_3:


//--------------------- .text._Z6phase2iiPii      --------------------------
	.section	.text._Z6phase2iiPii,"ax",@progbits
	.align	128
        .global         _Z6phase2iiPii
        .type           _Z6phase2iiPii,@function
        .size           _Z6phase2iiPii,(.L_x_4 - _Z6phase2iiPii)
        .other          _Z6phase2iiPii,@"STO_CUDA_ENTRY STV_DEFAULT"
_Z6phase2iiPii:
.text._Z6phase2iiPii:
[----:B------:R-:W-:Y:S01]  /*0000*/  LDC R1, c[0x0][0x37c] ;  /* 0x0000df00ff017b82 */ /* 0x000fe20000000800 */
[----:B------:R-:W0:Y:S07]  /*0010*/  S2R R0, SR_CTAID.Y ;  /* 0x0000000000007919 */ /* 0x000e2e0000002600 */
[----:B------:R-:W0:Y:S01]  /*0020*/  LDC R9, c[0x0][0x384] ;  /* 0x0000e100ff097b82 */ /* 0x000e220000000800 */
[----:B------:R-:W1:Y:S01]  /*0030*/  LDCU UR5, c[0x0][0x390] ;  /* 0x00007200ff0577ac */ /* 0x000e620008000800 */
[----:B------:R-:W2:Y:S01]  /*0040*/  S2R R13, SR_TID.X ;  /* 0x00000000000d7919 */ /* 0x000ea20000002100 */
[----:B------:R-:W3:Y:S01]  /*0050*/  LDCU.64 UR6, c[0x0][0x358] ;  /* 0x00006b00ff0677ac */ /* 0x000ee20008000a00 */
[----:B------:R-:W4:Y:S04]  /*0060*/  S2R R24, SR_TID.Y ;  /* 0x0000000000187919 */ /* 0x000f280000002200 */
[----:B------:R-:W5:Y:S08]  /*0070*/  S2UR UR4, SR_CTAID.X ;  /* 0x00000000000479c3 */ /* 0x000f700000002500 */
[----:B------:R-:W3:Y:S01]  /*0080*/  LDC.64 R2, c[0x0][0x388] ;  /* 0x0000e200ff027b82 */ /* 0x000ee20000000a00 */
[C---:B0-----:R-:W-:Y:S01]  /*0090*/  ISETP.GE.U32.AND P0, PT, R0.reuse, R9, PT ;  /* 0x000000090000720c */ /* 0x041fe20003f06070 */
[----:B------:R-:W-:Y:S01]  /*00a0*/  VIADD R5, R0, 0x1 ;  /* 0x0000000100057836 */ /* 0x000fe20000000000 */
[----:B-----5:R-:W-:Y:S01]  /*00b0*/  ISETP.NE.AND P1, PT, RZ, UR4, PT ;  /* 0x00000004ff007c0c */ /* 0x020fe2000bf25270 */
[----:B--2---:R-:W-:-:S03]  /*00c0*/  IMAD R7, R9, 0x10, R13 ;  /* 0x0000001009077824 */ /* 0x004fc600078e020d */
[C---:B------:R-:W-:Y:S01]  /*00d0*/  SEL R4, R9.reuse, RZ, !P1 ;  /* 0x000000ff09047207 */ /* 0x040fe20004800000 */
[----:B----4-:R-:W-:-:S06]  /*00e0*/  IMAD R6, R9, 0x10, R24 ;  /* 0x0000001009067824 */ /* 0x010fcc00078e0218 */
[----:B------:R-:W-:-:S04]  /*00f0*/  @!P0 IMAD.MOV R5, RZ, RZ, R0 ;  /* 0x000000ffff058224 */ /* 0x000fc800078e0200 */
[C---:B------:R-:W-:Y:S01]  /*0100*/  IMAD R4, R5.reuse, UR4, R4 ;  /* 0x0000000405047c24 */ /* 0x040fe2000f8e0204 */
[----:B------:R-:W-:-:S05]  /*0110*/  SEL R0, R5, RZ, !P1 ;  /* 0x000000ff05007207 */ /* 0x000fca0004800000 */
[----:B------:R-:W-:Y:S02]  /*0120*/  IMAD R5, R9, UR4, R0 ;  /* 0x0000000409057c24 */ /* 0x000fe4000f8e0200 */
[----:B------:R-:W-:Y:S02]  /*0130*/  IMAD R9, R4, 0x10, R13 ;  /* 0x0000001004097824 */ /* 0x000fe400078e020d */
[----:B------:R-:W-:-:S04]  /*0140*/  IMAD R0, R5, 0x10, R24 ;  /* 0x0000001005007824 */ /* 0x000fc800078e0218 */
[----:B-1----:R-:W-:Y:S02]  /*0150*/  IMAD R5, R0, UR5, R7 ;  /* 0x0000000500057c24 */ /* 0x002fe4000f8e0207 */
[----:B------:R-:W-:Y:S02]  /*0160*/  IMAD R7, R6, UR5, R9 ;  /* 0x0000000506077c24 */ /* 0x000fe4000f8e0209 */
[----:B---3--:R-:W-:-:S04]  /*0170*/  IMAD.WIDE R4, R5, 0x4, R2 ;  /* 0x0000000405047825 */ /* 0x008fc800078e0202 */
[----:B------:R-:W-:Y:S01]  /*0180*/  IMAD.WIDE R6, R7, 0x4, R2 ;  /* 0x0000000407067825 */ /* 0x000fe200078e0202 */
[----:B------:R-:W2:Y:S04]  /*0190*/  LDG.E R8, desc[UR6][R4.64] ;  /* 0x0000000604087981 */ /* 0x000ea8000c1e1900 */
        /* <DEDUP_REMOVED lines=52> */
.L_x_1:
        /* <DEDUP_REMOVED lines=10> */
.L_x_4:


//--------------------- .text._Z6phase1iiPii      --------------------------
	.section	.text._Z6phase1iiPii,"ax",@progbits
	.align	128
        .global         _Z6phase1iiPii
        .type           _Z6phase1iiPii,@function
        .size           _Z6phase1iiPii,(.L_x_5 - _Z6phase1iiPii)
        .other          _Z6phase1iiPii,@"STO_CUDA_ENTRY STV_DEFAULT"
_Z6phase1iiPii:
.text._Z6phase1iiPii:
[----:B------:R-:W-:Y:S01]  /*0000*/  LDC R1, c[0x0][0x37c] ;  /* 0x0000df00ff017b82 */ /* 0x000fe20000000800 */
[----:B------:R-:W0:Y:S07]  /*0010*/  S2R R4, SR_TID.Y ;  /* 0x0000000000047919 */ /* 0x000e2e0000002200 */
[----:B------:R-:W0:Y:S01]  /*0020*/  LDC R5, c[0x0][0x384] ;  /* 0x0000e100ff057b82 */ /* 0x000e220000000800 */
[----:B------:R-:W1:Y:S01]  /*0030*/  LDCU UR4, c[0x0][0x390] ;  /* 0x00007200ff0477ac */ /* 0x000e620008000800 */
[----:B------:R-:W2:Y:S01]  /*0040*/  S2R R9, SR_TID.X ;  /* 0x0000000000097919 */ /* 0x000ea20000002100 */
[----:B------:R-:W3:Y:S05]  /*0050*/  LDCU.64 UR6, c[0x0][0x358] ;  /* 0x00006b00ff0677ac */ /* 0x000eea0008000a00 */
[----:B------:R-:W4:Y:S01]  /*0060*/  LDC.64 R2, c[0x0][0x388] ;  /* 0x0000e200ff027b82 */ /* 0x000f220000000a00 */
[----:B0-----:R-:W-:-:S02]  /*0070*/  IMAD R0, R5, 0x10, R4 ;  /* 0x0000001005007824 */ /* 0x001fc400078e0204 */
[----:B--2---:R-:W-:-:S04]  /*0080*/  IMAD R5, R5, 0x10, R9 ;  /* 0x0000001005057824 */ /* 0x004fc800078e0209 */
[----:B-1----:R-:W-:-:S04]  /*0090*/  IMAD R5, R0, UR4, R5 ;  /* 0x0000000400057c24 */ /* 0x002fc8000f8e0205 */
[----:B----4-:R-:W-:-:S05]  /*00a0*/  IMAD.WIDE R2, R5, 0x4, R2 ;  /* 0x0000000405027825 */ /* 0x010fca00078e0202 */
[----:B---3--:R-:W2:Y:S01]  /*00b0*/  LDG.E R7, desc[UR6][R2.64] ;  /* 0x0000000602077981 */ /* 0x008ea2000c1e1900 */
[----:B------:R-:W0:Y:S01]  /*00c0*/  S2UR UR5, SR_CgaCtaId ;  /* 0x00000000000579c3 */ /* 0x000e220000008800 */
[----:B------:R-:W-:Y:S01]  /*00d0*/  UMOV UR4, 0x400 ;  /* 0x0000040000047882 */ /* 0x000fe20000000000 */
[----:B------:R-:W-:Y:S01]  /*00e0*/  IMAD R0, R4, 0x10, R9 ;  /* 0x0000001004007824 */ /* 0x000fe200078e0209 */
[----:B0-----:R-:W-:-:S06]  /*00f0*/  ULEA UR4, UR5, UR4, 0x18 ;  /* 0x0000000405047291 */ /* 0x001fcc000f8ec0ff */
[----:B------:R-:W-:Y:S02]  /*0100*/  LEA R0, R0, UR4, 0x2 ;  /* 0x0000000400007c11 */ /* 0x000fe4000f8e10ff */
[----:B------:R-:W-:Y:S02]  /*0110*/  LEA R5, R4, UR4, 0x6 ;  /* 0x0000000404057c11 */ /* 0x000fe4000f8e30ff */
[----:B------:R-:W-:Y:S01]  /*0120*/  LEA R4, R9, UR4, 0x2 ;  /* 0x0000000409047c11 */ /* 0x000fe2000f8e10ff */
[----:B--2---:R-:W-:Y:S01]  /*0130*/  STS [R0], R7 ;  /* 0x0000000700007388 */ /* 0x004fe20000000800 */
[----:B------:R-:W-:Y:S06]  /*0140*/  BAR.SYNC.DEFER_BLOCKING 0x0 ;  /* 0x0000000000007b1d */ /* 0x000fec0000010000 */
[----:B------:R-:W-:Y:S04]  /*0150*/  LDS R6, [R0] ;  /* 0x0000000000067984 */ /* 0x000fe80000000800 */
[----:B------:R-:W-:Y:S04]  /*0160*/  LDS R9, [R5] ;  /* 0x0000000005097984 */ /* 0x000fe80000000800 */
[----:B------:R-:W0:Y:S02]  /*0170*/  LDS R8, [R4] ;  /* 0x0000000004087984 */ /* 0x000e240000000800 */
[----:B0-----:R-:W-:-:S05]  /*0180*/  VIADDMNMX R9, R8, R9, R6, PT ;  /* 0x0000000908097246 */ /* 0x001fca0003800106 */
[----:B------:R-:W-:Y:S01]  /*0190*/  STS [R0], R9 ;  /* 0x0000000900007388 */ /* 0x000fe20000000800 */
[----:B------:R-:W-:Y:S06]  /*01a0*/  BAR.SYNC.DEFER_BLOCKING 0x0 ;  /* 0x0000000000007b1d */ /* 0x000fec0000010000 */
[----:B------:R-:W-:Y:S04]  /*01b0*/  LDS R6, [R0] ;  /* 0x0000000000067984 */ /* 0x000fe80000000800 */
[----:B------:R-:W-:Y:S04]  /*01c0*/  LDS R11, [R5+0x4] ;  /* 0x00000400050b7984 */ /* 0x000fe80000000800 */
[----:B------:R-:W0:Y:S02]  /*01d0*/  LDS R8, [R4+0x40] ;  /* 0x0000400004087984 */ /* 0x000e240000000800 */
        /* <DEDUP_REMOVED lines=81> */
[----:B------:R-:W-:Y:S04]  /*06f0*/  LDS R9, [R5+0x3c] ;  /* 0x00003c0005097984 */ /* 0x000fe80000000800 */
[----:B------:R-:W-:Y:S04]  /*0700*/  LDS R8, [R4+0x3c0] ;  /* 0x0003c00004087984 */ /* 0x000fe80000000800 */
[----:B------:R-:W0:Y:S02]  /*0710*/  LDS R6, [R0] ;  /* 0x0000000000067984 */ /* 0x000e240000000800 */
[----:B0-----:R-:W-:-:S05]  /*0720*/  VIADDMNMX R9, R8, R9, R6, PT ;  /* 0x0000000908097246 */ /* 0x001fca0003800106 */
[----:B------:R-:W-:Y:S04]  /*0730*/  STG.E desc[UR6][R2.64], R9 ;  /* 0x0000000902007986 */ /* 0x000fe8000c101906 */
[----:B------:R-:W-:Y:S01]  /*0740*/  STS [R0], R9 ;  /* 0x0000000900007388 */ /* 0x000fe20000000800 */
[----:B------:R-:W-:Y:S05]  /*0750*/  EXIT ;  /* 0x000000000000794d */ /* 0x000fea0003800000 */
.L_x_2:
        /* <DEDUP_REMOVED lines=10> */
.L_x_5:


//--------------------- .nv.shared._Z6phase3iiPii --------------------------
	.section	.nv.shared._Z6phase3iiPii,"aw",@nobits
	.sectionflags	@""
	.align	4
.nv.shared._Z6phase3iiPii:
	.zero		3072


//--------------------- .nv.shared.reserved.0     --------------------------
	.section	.nv.shared.reserved.0,"aw",@nobits
	.weak		__nv_reservedSMEM_offset_0_alias
	.size		__nv_reservedSMEM_offset_0_alias, 0, 64
	.other		__nv_reservedSMEM_offset_0_alias,@"STO_CUDA_RESERVED_SHARED STV_DEFAULT"
__nv_reservedSMEM_offset_0_alias:
	.zero		0
	.zero		64


//--------------------- .nv.shared._Z6phase2iiPii --------------------------
	.section	.nv.shared._Z6phase2iiPii,"aw",@nobits
	.sectionflags	@""
	.align	4
.nv.shared._Z6phase2iiPii:
	.zero		3072


//--------------------- .nv.shared._Z6phase1iiPii --------------------------
	.section	.nv.shared._Z6phase1iiPii,"aw",@nobits
	.sectionflags	@""
	.align	4
.nv.shared._Z6phase1iiPii:
	.zero		2048


//--------------------- .nv.constant0._Z6phase3iiPii --------------------------
	.section	.nv.constant0._Z6phase3iiPii,"a",@progbits
	.sectionflags	@""
	.align	4
.nv.constant0._Z6phase3iiPii:
	.zero		916


//--------------------- .nv.constant0._Z6phase2iiPii --------------------------
	.section	.nv.constant0._Z6phase2iiPii,"a",@progbits
	.sectionflags	@""
	.align	4
.nv.constant0._Z6phase2iiPii:
	.zero		916


//--------------------- .nv.constant0._Z6phase1iiPii --------------------------
	.section	.nv.constant0._Z6phase1iiPii,"a",@progbits
	.sectionflags	@""
	.align	4
.nv.constant0._Z6phase1iiPii:
	.zero		916


//--------------------- SYMBOLS --------------------------

	.type		.nv.reservedSmem.offset0,@object
	.size		.nv.reservedSmem.offset0,0x4
	.type		.nv.reservedSmem.cap,@object
	.size		.nv.reservedSmem.cap,0x4
